//
// Generated by NVIDIA NVVM Compiler
//
// Compiler Build ID: CL-36424714
// Cuda compilation tools, release 13.0, V13.0.88
// Based on NVVM 20.0.0
//

.version 9.0
.target sm_100
.address_size 64

	// .globl	_Z11scaleKernelPfi

.visible .entry _Z11scaleKernelPfi(
	.param .u64 .ptr .align 1 _Z11scaleKernelPfi_param_0,
	.param .u32 _Z11scaleKernelPfi_param_1
)
{
	.reg .pred 	%p<2>;
	.reg .b32 	%r<6>;
	.reg .b32 	%f<3>;
	.reg .b64 	%rd<5>;

	ld.param.u64 	%rd1, [_Z11scaleKernelPfi_param_0];
	ld.param.u32 	%r2, [_Z11scaleKernelPfi_param_1];
	mov.u32 	%r3, %ctaid.x;
	mov.u32 	%r4, %ntid.x;
	mov.u32 	%r5, %tid.x;
	mad.lo.s32 	%r1, %r3, %r4, %r5;
	setp.ge.s32 	%p1, %r1, %r2;
	@%p1 bra 	$L__BB0_2;
	cvta.to.global.u64 	%rd2, %rd1;
	mul.wide.s32 	%rd3, %r1, 4;
	add.s64 	%rd4, %rd2, %rd3;
	ld.global.f32 	%f1, [%rd4];
	add.f32 	%f2, %f1, %f1;
	st.global.f32 	[%rd4], %f2;
$L__BB0_2:
	ret;

}


// ===== COMPILED SASS (sm_100) =====

	.target	sm_100

	.elftype	@"ET_EXEC"


//--------------------- .note.nv.tkinfo           --------------------------
	.section	.note.nv.tkinfo,"",@"SHT_NOTE"
	.sectionflags	@"SHF_NOTE_NV_TKINFO"
	.tkinfo
        /*0018*/ 	.word	0x00000002
        /*0030*/ 	.string	""
        /*0030*/ 	.string	"ptxas"
        /*0030*/ 	.string	"Cuda compilation tools, release 13.0, V13.0.88"
        /*0030*/ 	.string	"Build cuda_13.0.r13.0/compiler.36424714_0"
        /*0030*/ 	.string	"-arch sm_100 -m 64 "



//--------------------- .note.nv.cuinfo           --------------------------
	.section	.note.nv.cuinfo,"",@"SHT_NOTE"
	.sectionflags	@"SHF_NOTE_NV_CUINFO"
        /*0018*/ 	.short	0x0002
        /*001a*/ 	.short	0x0064
        /*001c*/ 	.short	0x0082
	.zero		2


//--------------------- .nv.info                  --------------------------
	.section	.nv.info,"",@"SHT_CUDA_INFO"
	.align	4


	//----- nvinfo : EIATTR_REGCOUNT
	.align		4
        /*0000*/ 	.byte	0x04, 0x2f
        /*0002*/ 	.short	(.L_1 - .L_0)
	.align		4
.L_0:
        /*0004*/ 	.word	index@(_Z11scaleKernelPfi)
        /*0008*/ 	.word	0x00000008


	//----- nvinfo : EIATTR_FRAME_SIZE
	.align		4
.L_1:
        /*000c*/ 	.byte	0x04, 0x11
        /*000e*/ 	.short	(.L_3 - .L_2)
	.align		4
.L_2:
        /*0010*/ 	.word	index@(_Z11scaleKernelPfi)
        /*0014*/ 	.word	0x00000000


	//----- nvinfo : EIATTR_MIN_STACK_SIZE
	.align		4
.L_3:
        /*0018*/ 	.byte	0x04, 0x12
        /*001a*/ 	.short	(.L_5 - .L_4)
	.align		4
.L_4:
        /*001c*/ 	.word	index@(_Z11scaleKernelPfi)
        /*0020*/ 	.word	0x00000000
.L_5:


//--------------------- .nv.compat                --------------------------
	.section	.nv.compat,"",@"SHT_CUDA_COMPAT_INFO"
	.align	4
        /*0000*/ 	.byte	0x02, 0x09, 0x00, 0x00, 0x02, 0x02, 0x01, 0x00, 0x02, 0x05, 0x05, 0x00, 0x03, 0x07, 0x01, 0x01
        /*0010*/ 	.byte	0x02, 0x03, 0x00, 0x00, 0x02, 0x06, 0x01, 0x00, 0x04, 0x0b, 0x08, 0x00, 0x09, 0x00, 0x00, 0x00
        /*0020*/ 	.byte	0x00, 0x00, 0x00, 0x00


//--------------------- .nv.info._Z11scaleKernelPfi --------------------------
	.section	.nv.info._Z11scaleKernelPfi,"",@"SHT_CUDA_INFO"
	.sectionflags	@""
	.align	4


	//----- nvinfo : EIATTR_CUDA_API_VERSION
	.align		4
        /*0000*/ 	.byte	0x04, 0x37
        /*0002*/ 	.short	(.L_7 - .L_6)
.L_6:
        /*0004*/ 	.word	0x00000082


	//----- nvinfo : EIATTR_KPARAM_INFO
	.align		4
.L_7:
        /*0008*/ 	.byte	0x04, 0x17
        /*000a*/ 	.short	(.L_9 - .L_8)
.L_8:
        /*000c*/ 	.word	0x00000000
        /*0010*/ 	.short	0x0001
        /*0012*/ 	.short	0x0008
        /*0014*/ 	.byte	0x00, 0xf0, 0x11, 0x00


	//----- nvinfo : EIATTR_KPARAM_INFO
	.align		4
.L_9:
        /*0018*/ 	.byte	0x04, 0x17
        /*001a*/ 	.short	(.L_11 - .L_10)
.L_10:
        /*001c*/ 	.word	0x00000000
        /*0020*/ 	.short	0x0000
        /*0022*/ 	.short	0x0000
        /*0024*/ 	.byte	0x00, 0xf5, 0x21, 0x00


	//----- nvinfo : EIATTR_SPARSE_MMA_MASK
	.align		4
.L_11:
        /*0028*/ 	.byte	0x03, 0x50
        /*002a*/ 	.short	0x0000


	//----- nvinfo : EIATTR_MAXREG_COUNT
	.align		4
        /*002c*/ 	.byte	0x03, 0x1b
        /*002e*/ 	.short	0x00ff


	//----- nvinfo : EIATTR_MERCURY_ISA_VERSION
	.align		4
        /*0030*/ 	.byte	0x03, 0x5f
        /*0032*/ 	.short	0x0101


	//----- nvinfo : EIATTR_VRC_CTA_INIT_COUNT
	.align		4
        /*0034*/ 	.byte	0x02, 0x4a
	.zero		1
	.zero		1


	//----- nvinfo : EIATTR_EXIT_INSTR_OFFSETS
	.align		4
        /*0038*/ 	.byte	0x04, 0x1c
        /*003a*/ 	.short	(.L_13 - .L_12)


	//   ....[0]....
.L_12:
        /*003c*/ 	.word	0x00000070


	//   ....[1]....
        /*0040*/ 	.word	0x000000e0


	//----- nvinfo : EIATTR_CBANK_PARAM_SIZE
	.align		4
.L_13:
        /*0044*/ 	.byte	0x03, 0x19
        /*0046*/ 	.short	0x000c


	//----- nvinfo : EIATTR_PARAM_CBANK
	.align		4
        /*0048*/ 	.byte	0x04, 0x0a
        /*004a*/ 	.short	(.L_15 - .L_14)
	.align		4
.L_14:
        /*004c*/ 	.word	index@(.nv.constant0._Z11scaleKernelPfi)
        /*0050*/ 	.short	0x0380
        /*0052*/ 	.short	0x000c


	//----- nvinfo : EIATTR_SW_WAR
	.align		4
.L_15:
        /*0054*/ 	.byte	0x04, 0x36
        /*0056*/ 	.short	(.L_17 - .L_16)
.L_16:
        /*0058*/ 	.word	0x00000008
.L_17:


//--------------------- .nv.callgraph             --------------------------
	.section	.nv.callgraph,"",@"SHT_CUDA_CALLGRAPH"
	.align	4
	.sectionentsize	8
	.align		4
        /*0000*/ 	.word	0x00000000
	.align		4
        /*0004*/ 	.word	0xffffffff
	.align		4
        /*0008*/ 	.word	0x00000000
	.align		4
        /*000c*/ 	.word	0xfffffffe
	.align		4
        /*0010*/ 	.word	0x00000000
	.align		4
        /*0014*/ 	.word	0xfffffffd
	.align		4
        /*0018*/ 	.word	0x00000000
	.align		4
        /*001c*/ 	.word	0xfffffffc


//--------------------- .text._Z11scaleKernelPfi  --------------------------
	.section	.text._Z11scaleKernelPfi,"ax",@progbits
	.align	128
        .global         _Z11scaleKernelPfi
        .type           _Z11scaleKernelPfi,@function
        .size           _Z11scaleKernelPfi,(.L_x_1 - _Z11scaleKernelPfi)
        .other          _Z11scaleKernelPfi,@"STO_CUDA_ENTRY STV_DEFAULT"
_Z11scaleKernelPfi:
.text._Z11scaleKernelPfi:
[----:B------:R-:W-:Y:S01]  /*0000*/  LDC R1, c[0x0][0x37c] ;  /* 0x0000df00ff017b82 */ /* 0x000fe20000000800 */
[----:B------:R-:W0:Y:S07]  /*0010*/  S2R R0, SR_TID.X ;  /* 0x0000000000007919 */ /* 0x000e2e0000002100 */
[----:B------:R-:W0:Y:S01]  /*0020*/  S2UR UR4, SR_CTAID.X ;  /* 0x00000000000479c3 */ /* 0x000e220000002500 */
[----:B------:R-:W1:Y:S07]  /*0030*/  LDCU UR5, c[0x0][0x388] ;  /* 0x00007100ff0577ac */ /* 0x000e6e0008000800 */
[----:B------:R-:W0:Y:S02]  /*0040*/  LDC R5, c[0x0][0x360] ;  /* 0x0000d800ff057b82 */ /* 0x000e240000000800 */
[----:B0-----:R-:W-:-:S05]  /*0050*/  IMAD R5, R5, UR4, R0 ;  /* 0x0000000405057c24 */ /* 0x001fca000f8e0200 */
[----:B-1----:R-:W-:-:S13]  /*0060*/  ISETP.GE.AND P0, PT, R5, UR5, PT ;  /* 0x0000000505007c0c */ /* 0x002fda000bf06270 */
[----:B------:R-:W-:Y:S05]  /*0070*/  @P0 EXIT ;  /* 0x000000000000094d */ /* 0x000fea0003800000 */
[----:B------:R-:W0:Y:S01]  /*0080*/  LDC.64 R2, c[0x0][0x380] ;  /* 0x0000e000ff027b82 */ /* 0x000e220000000a00 */
[----:B------:R-:W1:Y:S01]  /*0090*/  LDCU.64 UR4, c[0x0][0x358] ;  /* 0x00006b00ff0477ac */ /* 0x000e620008000a00 */
[----:B0-----:R-:W-:-:S05]  /*00a0*/  IMAD.WIDE R2, R5, 0x4, R2 ;  /* 0x0000000405027825 */ /* 0x001fca00078e0202 */
[----:B-1----:R-:W2:Y:S02]  /*00b0*/  LDG.E R0, desc[UR4][R2.64] ;  /* 0x0000000402007981 */ /* 0x002ea4000c1e1900 */
[----:B--2---:R-:W-:-:S05]  /*00c0*/  FADD R5, R0, R0 ;  /* 0x0000000000057221 */ /* 0x004fca0000000000 */
[----:B------:R-:W-:Y:S01]  /*00d0*/  STG.E desc[UR4][R2.64], R5 ;  /* 0x0000000502007986 */ /* 0x000fe2000c101904 */
[----:B------:R-:W-:Y:S05]  /*00e0*/  EXIT ;  /* 0x000000000000794d */ /* 0x000fea0003800000 */
.L_x_0:
[----:B------:R-:W-:-:S00]  /*00f0*/  BRA `(.L_x_0) ;  /* 0xfffffffc00fc7947 */ /* 0x000fc0000383ffff */
[----:B------:R-:W-:-:S00]  /*0100*/  NOP ;  /* 0x0000000000007918 */ /* 0x000fc00000000000 */
[----:B------:R-:W-:-:S00]  /*0110*/  NOP ;  /* 0x0000000000007918 */ /* 0x000fc00000000000 */
[----:B------:R-:W-:-:S00]  /*0120*/  NOP ;  /* 0x0000000000007918 */ /* 0x000fc00000000000 */
[----:B------:R-:W-:-:S00]  /*0130*/  NOP ;  /* 0x0000000000007918 */ /* 0x000fc00000000000 */
[----:B------:R-:W-:-:S00]  /*0140*/  NOP ;  /* 0x0000000000007918 */ /* 0x000fc00000000000 */
[----:B------:R-:W-:-:S00]  /*0150*/  NOP ;  /* 0x0000000000007918 */ /* 0x000fc00000000000 */
[----:B------:R-:W-:-:S00]  /*0160*/  NOP ;  /* 0x0000000000007918 */ /* 0x000fc00000000000 */
[----:B------:R-:W-:-:S00]  /*0170*/  NOP ;  /* 0x0000000000007918 */ /* 0x000fc00000000000 */
.L_x_1:


//--------------------- .nv.shared.reserved.0     --------------------------
	.section	.nv.shared.reserved.0,"aw",@nobits
	.weak		__nv_reservedSMEM_offset_0_alias
	.size		__nv_reservedSMEM_offset_0_alias, 0, 64
	.other		__nv_reservedSMEM_offset_0_alias,@"STO_CUDA_RESERVED_SHARED STV_DEFAULT"
__nv_reservedSMEM_offset_0_alias:
	.zero		0
	.zero		64


//--------------------- .nv.constant0._Z11scaleKernelPfi --------------------------
	.section	.nv.constant0._Z11scaleKernelPfi,"a",@progbits
	.sectionflags	@""
	.align	4
.nv.constant0._Z11scaleKernelPfi:
	.zero		908


//--------------------- SYMBOLS --------------------------

	.type		.nv.reservedSmem.offset0,@object
	.size		.nv.reservedSmem.offset0,0x4
